//
// Generated by NVIDIA NVVM Compiler
//
// Compiler Build ID: CL-36424714
// Cuda compilation tools, release 13.0, V13.0.88
// Based on NVVM 20.0.0
//

.version 9.0
.target sm_100
.address_size 64

	// .globl	_Z3dotiPKiP8NodeDataiS0_Piii

.visible .entry _Z3dotiPKiP8NodeDataiS0_Piii(
	.param .u32 _Z3dotiPKiP8NodeDataiS0_Piii_param_0,
	.param .u64 .ptr .align 1 _Z3dotiPKiP8NodeDataiS0_Piii_param_1,
	.param .u64 .ptr .align 1 _Z3dotiPKiP8NodeDataiS0_Piii_param_2,
	.param .u32 _Z3dotiPKiP8NodeDataiS0_Piii_param_3,
	.param .u64 .ptr .align 1 _Z3dotiPKiP8NodeDataiS0_Piii_param_4,
	.param .u64 .ptr .align 1 _Z3dotiPKiP8NodeDataiS0_Piii_param_5,
	.param .u32 _Z3dotiPKiP8NodeDataiS0_Piii_param_6,
	.param .u32 _Z3dotiPKiP8NodeDataiS0_Piii_param_7
)
{
	.reg .b32 	%r<6>;
	.reg .b64 	%rd<5>;

	ld.param.u64 	%rd1, [_Z3dotiPKiP8NodeDataiS0_Piii_param_5];
	cvta.to.global.u64 	%rd2, %rd1;
	mov.u32 	%r1, %tid.x;
	mov.u32 	%r2, %ctaid.x;
	mov.u32 	%r3, %ntid.x;
	mad.lo.s32 	%r4, %r2, %r3, %r1;
	mul.wide.s32 	%rd3, %r4, 4;
	add.s64 	%rd4, %rd2, %rd3;
	mov.b32 	%r5, 2;
	st.global.u32 	[%rd4], %r5;
	ret;

}


// ===== COMPILED SASS (sm_100) =====

	.target	sm_100

	.elftype	@"ET_EXEC"


//--------------------- .note.nv.tkinfo           --------------------------
	.section	.note.nv.tkinfo,"",@"SHT_NOTE"
	.sectionflags	@"SHF_NOTE_NV_TKINFO"
	.tkinfo
        /*0018*/ 	.word	0x00000002
        /*0030*/ 	.string	""
        /*0030*/ 	.string	"ptxas"
        /*0030*/ 	.string	"Cuda compilation tools, release 13.0, V13.0.88"
        /*0030*/ 	.string	"Build cuda_13.0.r13.0/compiler.36424714_0"
        /*0030*/ 	.string	"-arch sm_100 -m 64 "



//--------------------- .note.nv.cuinfo           --------------------------
	.section	.note.nv.cuinfo,"",@"SHT_NOTE"
	.sectionflags	@"SHF_NOTE_NV_CUINFO"
        /*0018*/ 	.short	0x0002
        /*001a*/ 	.short	0x0064
        /*001c*/ 	.short	0x0082
	.zero		2


//--------------------- .nv.info                  --------------------------
	.section	.nv.info,"",@"SHT_CUDA_INFO"
	.align	4


	//----- nvinfo : EIATTR_REGCOUNT
	.align		4
        /*0000*/ 	.byte	0x04, 0x2f
        /*0002*/ 	.short	(.L_1 - .L_0)
	.align		4
.L_0:
        /*0004*/ 	.word	index@(_Z3dotiPKiP8NodeDataiS0_Piii)
        /*0008*/ 	.word	0x0000000a


	//----- nvinfo : EIATTR_FRAME_SIZE
	.align		4
.L_1:
        /*000c*/ 	.byte	0x04, 0x11
        /*000e*/ 	.short	(.L_3 - .L_2)
	.align		4
.L_2:
        /*0010*/ 	.word	index@(_Z3dotiPKiP8NodeDataiS0_Piii)
        /*0014*/ 	.word	0x00000000


	//----- nvinfo : EIATTR_MIN_STACK_SIZE
	.align		4
.L_3:
        /*0018*/ 	.byte	0x04, 0x12
        /*001a*/ 	.short	(.L_5 - .L_4)
	.align		4
.L_4:
        /*001c*/ 	.word	index@(_Z3dotiPKiP8NodeDataiS0_Piii)
        /*0020*/ 	.word	0x00000000
.L_5:


//--------------------- .nv.compat                --------------------------
	.section	.nv.compat,"",@"SHT_CUDA_COMPAT_INFO"
	.align	4
        /*0000*/ 	.byte	0x02, 0x09, 0x00, 0x00, 0x02, 0x02, 0x01, 0x00, 0x02, 0x05, 0x05, 0x00, 0x03, 0x07, 0x01, 0x01
        /*0010*/ 	.byte	0x02, 0x03, 0x00, 0x00, 0x02, 0x06, 0x01, 0x00, 0x04, 0x0b, 0x08, 0x00, 0x09, 0x00, 0x00, 0x00
        /*0020*/ 	.byte	0x00, 0x00, 0x00, 0x00


//--------------------- .nv.info._Z3dotiPKiP8NodeDataiS0_Piii --------------------------
	.section	.nv.info._Z3dotiPKiP8NodeDataiS0_Piii,"",@"SHT_CUDA_INFO"
	.sectionflags	@""
	.align	4


	//----- nvinfo : EIATTR_CUDA_API_VERSION
	.align		4
        /*0000*/ 	.byte	0x04, 0x37
        /*0002*/ 	.short	(.L_7 - .L_6)
.L_6:
        /*0004*/ 	.word	0x00000082


	//----- nvinfo : EIATTR_KPARAM_INFO
	.align		4
.L_7:
        /*0008*/ 	.byte	0x04, 0x17
        /*000a*/ 	.short	(.L_9 - .L_8)
.L_8:
        /*000c*/ 	.word	0x00000000
        /*0010*/ 	.short	0x0007
        /*0012*/ 	.short	0x0034
        /*0014*/ 	.byte	0x00, 0xf0, 0x11, 0x00


	//----- nvinfo : EIATTR_KPARAM_INFO
	.align		4
.L_9:
        /*0018*/ 	.byte	0x04, 0x17
        /*001a*/ 	.short	(.L_11 - .L_10)
.L_10:
        /*001c*/ 	.word	0x00000000
        /*0020*/ 	.short	0x0006
        /*0022*/ 	.short	0x0030
        /*0024*/ 	.byte	0x00, 0xf0, 0x11, 0x00


	//----- nvinfo : EIATTR_KPARAM_INFO
	.align		4
.L_11:
        /*0028*/ 	.byte	0x04, 0x17
        /*002a*/ 	.short	(.L_13 - .L_12)
.L_12:
        /*002c*/ 	.word	0x00000000
        /*0030*/ 	.short	0x0005
        /*0032*/ 	.short	0x0028
        /*0034*/ 	.byte	0x00, 0xf5, 0x21, 0x00


	//----- nvinfo : EIATTR_KPARAM_INFO
	.align		4
.L_13:
        /*0038*/ 	.byte	0x04, 0x17
        /*003a*/ 	.short	(.L_15 - .L_14)
.L_14:
        /*003c*/ 	.word	0x00000000
        /*0040*/ 	.short	0x0004
        /*0042*/ 	.short	0x0020
        /*0044*/ 	.byte	0x00, 0xf5, 0x21, 0x00


	//----- nvinfo : EIATTR_KPARAM_INFO
	.align		4
.L_15:
        /*0048*/ 	.byte	0x04, 0x17
        /*004a*/ 	.short	(.L_17 - .L_16)
.L_16:
        /*004c*/ 	.word	0x00000000
        /*0050*/ 	.short	0x0003
        /*0052*/ 	.short	0x0018
        /*0054*/ 	.byte	0x00, 0xf0, 0x11, 0x00


	//----- nvinfo : EIATTR_KPARAM_INFO
	.align		4
.L_17:
        /*0058*/ 	.byte	0x04, 0x17
        /*005a*/ 	.short	(.L_19 - .L_18)
.L_18:
        /*005c*/ 	.word	0x00000000
        /*0060*/ 	.short	0x0002
        /*0062*/ 	.short	0x0010
        /*0064*/ 	.byte	0x00, 0xf5, 0x21, 0x00


	//----- nvinfo : EIATTR_KPARAM_INFO
	.align		4
.L_19:
        /*0068*/ 	.byte	0x04, 0x17
        /*006a*/ 	.short	(.L_21 - .L_20)
.L_20:
        /*006c*/ 	.word	0x00000000
        /*0070*/ 	.short	0x0001
        /*0072*/ 	.short	0x0008
        /*0074*/ 	.byte	0x00, 0xf5, 0x21, 0x00


	//----- nvinfo : EIATTR_KPARAM_INFO
	.align		4
.L_21:
        /*0078*/ 	.byte	0x04, 0x17
        /*007a*/ 	.short	(.L_23 - .L_22)
.L_22:
        /*007c*/ 	.word	0x00000000
        /*0080*/ 	.short	0x0000
        /*0082*/ 	.short	0x0000
        /*0084*/ 	.byte	0x00, 0xf0, 0x11, 0x00


	//----- nvinfo : EIATTR_SPARSE_MMA_MASK
	.align		4
.L_23:
        /*0088*/ 	.byte	0x03, 0x50
        /*008a*/ 	.short	0x0000


	//----- nvinfo : EIATTR_MAXREG_COUNT
	.align		4
        /*008c*/ 	.byte	0x03, 0x1b
        /*008e*/ 	.short	0x00ff


	//----- nvinfo : EIATTR_MERCURY_ISA_VERSION
	.align		4
        /*0090*/ 	.byte	0x03, 0x5f
        /*0092*/ 	.short	0x0101


	//----- nvinfo : EIATTR_VRC_CTA_INIT_COUNT
	.align		4
        /*0094*/ 	.byte	0x02, 0x4a
	.zero		1
	.zero		1


	//----- nvinfo : EIATTR_EXIT_INSTR_OFFSETS
	.align		4
        /*0098*/ 	.byte	0x04, 0x1c
        /*009a*/ 	.short	(.L_25 - .L_24)


	//   ....[0]....
.L_24:
        /*009c*/ 	.word	0x000000a0


	//----- nvinfo : EIATTR_CBANK_PARAM_SIZE
	.align		4
.L_25:
        /*00a0*/ 	.byte	0x03, 0x19
        /*00a2*/ 	.short	0x0038


	//----- nvinfo : EIATTR_PARAM_CBANK
	.align		4
        /*00a4*/ 	.byte	0x04, 0x0a
        /*00a6*/ 	.short	(.L_27 - .L_26)
	.align		4
.L_26:
        /*00a8*/ 	.word	index@(.nv.constant0._Z3dotiPKiP8NodeDataiS0_Piii)
        /*00ac*/ 	.short	0x0380
        /*00ae*/ 	.short	0x0038


	//----- nvinfo : EIATTR_SW_WAR
	.align		4
.L_27:
        /*00b0*/ 	.byte	0x04, 0x36
        /*00b2*/ 	.short	(.L_29 - .L_28)
.L_28:
        /*00b4*/ 	.word	0x00000008
.L_29:


//--------------------- .nv.callgraph             --------------------------
	.section	.nv.callgraph,"",@"SHT_CUDA_CALLGRAPH"
	.align	4
	.sectionentsize	8
	.align		4
        /*0000*/ 	.word	0x00000000
	.align		4
        /*0004*/ 	.word	0xffffffff
	.align		4
        /*0008*/ 	.word	0x00000000
	.align		4
        /*000c*/ 	.word	0xfffffffe
	.align		4
        /*0010*/ 	.word	0x00000000
	.align		4
        /*0014*/ 	.word	0xfffffffd
	.align		4
        /*0018*/ 	.word	0x00000000
	.align		4
        /*001c*/ 	.word	0xfffffffc


//--------------------- .text._Z3dotiPKiP8NodeDataiS0_Piii --------------------------
	.section	.text._Z3dotiPKiP8NodeDataiS0_Piii,"ax",@progbits
	.align	128
        .global         _Z3dotiPKiP8NodeDataiS0_Piii
        .type           _Z3dotiPKiP8NodeDataiS0_Piii,@function
        .size           _Z3dotiPKiP8NodeDataiS0_Piii,(.L_x_1 - _Z3dotiPKiP8NodeDataiS0_Piii)
        .other          _Z3dotiPKiP8NodeDataiS0_Piii,@"STO_CUDA_ENTRY STV_DEFAULT"
_Z3dotiPKiP8NodeDataiS0_Piii:
.text._Z3dotiPKiP8NodeDataiS0_Piii:
[----:B------:R-:W-:Y:S01]  /*0000*/  LDC R1, c[0x0][0x37c] ;  /* 0x0000df00ff017b82 */ /* 0x000fe20000000800 */
[----:B------:R-:W0:Y:S07]  /*0010*/  S2R R5, SR_TID.X ;  /* 0x0000000000057919 */ /* 0x000e2e0000002100 */
[----:B------:R-:W0:Y:S01]  /*0020*/  S2UR UR6, SR_CTAID.X ;  /* 0x00000000000679c3 */ /* 0x000e220000002500 */
[----:B------:R-:W1:Y:S01]  /*0030*/  LDCU.64 UR4, c[0x0][0x358] ;  /* 0x00006b00ff0477ac */ /* 0x000e620008000a00 */
[----:B------:R-:W-:-:S06]  /*0040*/  HFMA2 R7, -RZ, RZ, 0, 1.1920928955078125e-07 ;  /* 0x00000002ff077431 */ /* 0x000fcc00000001ff */
[----:B------:R-:W0:Y:S08]  /*0050*/  LDC R0, c[0x0][0x360] ;  /* 0x0000d800ff007b82 */ /* 0x000e300000000800 */
[----:B------:R-:W2:Y:S01]  /*0060*/  LDC.64 R2, c[0x0][0x3a8] ;  /* 0x0000ea00ff027b82 */ /* 0x000ea20000000a00 */
[----:B0-----:R-:W-:-:S04]  /*0070*/  IMAD R5, R0, UR6, R5 ;  /* 0x0000000600057c24 */ /* 0x001fc8000f8e0205 */
[----:B--2---:R-:W-:-:S05]  /*0080*/  IMAD.WIDE R2, R5, 0x4, R2 ;  /* 0x0000000405027825 */ /* 0x004fca00078e0202 */
[----:B-1----:R-:W-:Y:S01]  /*0090*/  STG.E desc[UR4][R2.64], R7 ;  /* 0x0000000702007986 */ /* 0x002fe2000c101904 */
[----:B------:R-:W-:Y:S05]  /*00a0*/  EXIT ;  /* 0x000000000000794d */ /* 0x000fea0003800000 */
.L_x_0:
[----:B------:R-:W-:-:S00]  /*00b0*/  BRA `(.L_x_0) ;  /* 0xfffffffc00fc7947 */ /* 0x000fc0000383ffff */
[----:B------:R-:W-:-:S00]  /*00c0*/  NOP ;  /* 0x0000000000007918 */ /* 0x000fc00000000000 */
        /* <DEDUP_REMOVED lines=11> */
.L_x_1:


//--------------------- .nv.shared.reserved.0     --------------------------
	.section	.nv.shared.reserved.0,"aw",@nobits
	.weak		__nv_reservedSMEM_offset_0_alias
	.size		__nv_reservedSMEM_offset_0_alias, 0, 64
	.other		__nv_reservedSMEM_offset_0_alias,@"STO_CUDA_RESERVED_SHARED STV_DEFAULT"
__nv_reservedSMEM_offset_0_alias:
	.zero		0
	.zero		64


//--------------------- .nv.constant0._Z3dotiPKiP8NodeDataiS0_Piii --------------------------
	.section	.nv.constant0._Z3dotiPKiP8NodeDataiS0_Piii,"a",@progbits
	.sectionflags	@""
	.align	4
.nv.constant0._Z3dotiPKiP8NodeDataiS0_Piii:
	.zero		952


//--------------------- SYMBOLS --------------------------

	.type		.nv.reservedSmem.offset0,@object
	.size		.nv.reservedSmem.offset0,0x4
